	.headerflags	@"EF_CUDA_TEXMODE_UNIFIED EF_CUDA_64BIT_ADDRESS EF_CUDA_ACCELERATORS EF_CUDA_SM90 EF_CUDA_VIRTUAL_SM(EF_CUDA_SM90)"
	.elftype	@"ET_EXEC"


//--------------------- .nv.info                  --------------------------
	.section	.nv.info,"",@"SHT_CUDA_INFO"
	.align	4


	//----- nvinfo : EIATTR_REGCOUNT
	.align		4
        /*0000*/ 	.byte	0x04, 0x2f
        /*0002*/ 	.short	(.L_3 - .L_2)
	.align		4
.L_2:
        /*0004*/ 	.word	index@(triton_poi_fused__native_batch_norm_legit_no_training_relu_31)
        /*0008*/ 	.word	0x00000012


	//----- nvinfo : EIATTR_MIN_STACK_SIZE
	.align		4
.L_3:
        /*000c*/ 	.byte	0x04, 0x12
        /*000e*/ 	.short	(.L_5 - .L_4)
	.align		4
.L_4:
        /*0010*/ 	.word	index@(triton_poi_fused__native_batch_norm_legit_no_training_relu_31)
        /*0014*/ 	.word	0x00000000


	//----- nvinfo : EIATTR_FRAME_SIZE
	.align		4
.L_5:
        /*0018*/ 	.byte	0x04, 0x11
        /*001a*/ 	.short	(.L_7 - .L_6)
	.align		4
.L_6:
        /*001c*/ 	.word	index@(triton_poi_fused__native_batch_norm_legit_no_training_relu_31)
        /*0020*/ 	.word	0x00000000


	//----- nvinfo : EIATTR_MIN_STACK_SIZE
	.align		4
.L_7:
        /*0024*/ 	.byte	0x04, 0x12
        /*0026*/ 	.short	(.L_9 - .L_8)
	.align		4
.L_8:
        /*0028*/ 	.word	index@(triton_poi_fused__native_batch_norm_legit_no_training_relu_31)
        /*002c*/ 	.word	0x00000000
.L_9:


//--------------------- .nv.info.triton_poi_fused__native_batch_norm_legit_no_training_relu_31 --------------------------
	.section	.nv.info.triton_poi_fused__native_batch_norm_legit_no_training_relu_31,"",@"SHT_CUDA_INFO"
	.sectionflags	@""
	.align	4


	//----- nvinfo : EIATTR_CUDA_API_VERSION
	.align		4
        /*0000*/ 	.byte	0x04, 0x37
        /*0002*/ 	.short	(.L_11 - .L_10)
.L_10:
        /*0004*/ 	.word	0x0000007c


	//----- nvinfo : EIATTR_KPARAM_INFO
	.align		4
.L_11:
        /*0008*/ 	.byte	0x04, 0x17
        /*000a*/ 	.short	(.L_13 - .L_12)
.L_12:
        /*000c*/ 	.word	0x00000000
        /*0010*/ 	.short	0x0006
        /*0012*/ 	.short	0x0030
        /*0014*/ 	.byte	0x00, 0xf0, 0x11, 0x00


	//----- nvinfo : EIATTR_KPARAM_INFO
	.align		4
.L_13:
        /*0018*/ 	.byte	0x04, 0x17
        /*001a*/ 	.short	(.L_15 - .L_14)
.L_14:
        /*001c*/ 	.word	0x00000000
        /*0020*/ 	.short	0x0005
        /*0022*/ 	.short	0x0028
        /*0024*/ 	.byte	0x00, 0xf4, 0x21, 0x00


	//----- nvinfo : EIATTR_KPARAM_INFO
	.align		4
.L_15:
        /*0028*/ 	.byte	0x04, 0x17
        /*002a*/ 	.short	(.L_17 - .L_16)
.L_16:
        /*002c*/ 	.word	0x00000000
        /*0030*/ 	.short	0x0004
        /*0032*/ 	.short	0x0020
        /*0034*/ 	.byte	0x00, 0xf4, 0x21, 0x00


	//----- nvinfo : EIATTR_KPARAM_INFO
	.align		4
.L_17:
        /*0038*/ 	.byte	0x04, 0x17
        /*003a*/ 	.short	(.L_19 - .L_18)
.L_18:
        /*003c*/ 	.word	0x00000000
        /*0040*/ 	.short	0x0003
        /*0042*/ 	.short	0x0018
        /*0044*/ 	.byte	0x00, 0xf4, 0x21, 0x00


	//----- nvinfo : EIATTR_KPARAM_INFO
	.align		4
.L_19:
        /*0048*/ 	.byte	0x04, 0x17
        /*004a*/ 	.short	(.L_21 - .L_20)
.L_20:
        /*004c*/ 	.word	0x00000000
        /*0050*/ 	.short	0x0002
        /*0052*/ 	.short	0x0010
        /*0054*/ 	.byte	0x00, 0xf4, 0x21, 0x00


	//----- nvinfo : EIATTR_KPARAM_INFO
	.align		4
.L_21:
        /*0058*/ 	.byte	0x04, 0x17
        /*005a*/ 	.short	(.L_23 - .L_22)
.L_22:
        /*005c*/ 	.word	0x00000000
        /*0060*/ 	.short	0x0001
        /*0062*/ 	.short	0x0008
        /*0064*/ 	.byte	0x00, 0xf4, 0x21, 0x00


	//----- nvinfo : EIATTR_KPARAM_INFO
	.align		4
.L_23:
        /*0068*/ 	.byte	0x04, 0x17
        /*006a*/ 	.short	(.L_25 - .L_24)
.L_24:
        /*006c*/ 	.word	0x00000000
        /*0070*/ 	.short	0x0000
        /*0072*/ 	.short	0x0000
        /*0074*/ 	.byte	0x00, 0xf4, 0x21, 0x00


	//----- nvinfo : EIATTR_SPARSE_MMA_MASK
	.align		4
.L_25:
        /*0078*/ 	.byte	0x03, 0x50
        /*007a*/ 	.short	0x0000


	//----- nvinfo : EIATTR_MAXREG_COUNT
	.align		4
        /*007c*/ 	.byte	0x03, 0x1b
        /*007e*/ 	.short	0x00ff


	//----- nvinfo : EIATTR_EXIT_INSTR_OFFSETS
	.align		4
        /*0080*/ 	.byte	0x04, 0x1c
        /*0082*/ 	.short	(.L_27 - .L_26)


	//   ....[0]....
.L_26:
        /*0084*/ 	.word	0x00000300


	//   ....[1]....
        /*0088*/ 	.word	0x00000320


	//----- nvinfo : EIATTR_REQNTID
	.align		4
.L_27:
        /*008c*/ 	.byte	0x04, 0x10
        /*008e*/ 	.short	(.L_29 - .L_28)
.L_28:
        /*0090*/ 	.word	0x00000080
        /*0094*/ 	.word	0x00000001
        /*0098*/ 	.word	0x00000001


	//----- nvinfo : EIATTR_CBANK_PARAM_SIZE
	.align		4
.L_29:
        /*009c*/ 	.byte	0x03, 0x19
        /*009e*/ 	.short	0x0034


	//----- nvinfo : EIATTR_PARAM_CBANK
	.align		4
        /*00a0*/ 	.byte	0x04, 0x0a
        /*00a2*/ 	.short	(.L_31 - .L_30)
	.align		4
.L_30:
        /*00a4*/ 	.word	index@(.nv.constant0.triton_poi_fused__native_batch_norm_legit_no_training_relu_31)
        /*00a8*/ 	.short	0x0210
        /*00aa*/ 	.short	0x0034


	//----- nvinfo : EIATTR_SW_WAR
	.align		4
.L_31:
        /*00ac*/ 	.byte	0x04, 0x36
        /*00ae*/ 	.short	(.L_33 - .L_32)
.L_32:
        /*00b0*/ 	.word	0x00000008
.L_33:


//--------------------- .nv.callgraph             --------------------------
	.section	.nv.callgraph,"",@"SHT_CUDA_CALLGRAPH"
	.align	4
	.sectionentsize	8
	.align		4
        /*0000*/ 	.word	0x00000000
	.align		4
        /*0004*/ 	.word	0xffffffff
	.align		4
        /*0008*/ 	.word	0x00000000
	.align		4
        /*000c*/ 	.word	0xfffffffe
	.align		4
        /*0010*/ 	.word	0x00000000
	.align		4
        /*0014*/ 	.word	0xfffffffd
	.align		4
        /*0018*/ 	.word	0x00000000
	.align		4
        /*001c*/ 	.word	0xfffffffc


//--------------------- .nv.constant4             --------------------------
	.section	.nv.constant4,"a",@progbits
	.align	8
	.align		8
.nv.constant4:
        /*0000*/ 	.dword	_$_str
	.align		8
        /*0008*/ 	.dword	_$_str_$_2


//--------------------- .text.triton_poi_fused__native_batch_norm_legit_no_training_relu_31 --------------------------
	.section	.text.triton_poi_fused__native_batch_norm_legit_no_training_relu_31,"ax",@progbits
	.align	128
        .global         triton_poi_fused__native_batch_norm_legit_no_training_relu_31
        .type           triton_poi_fused__native_batch_norm_legit_no_training_relu_31,@function
        .size           triton_poi_fused__native_batch_norm_legit_no_training_relu_31,(.L_x_1 - triton_poi_fused__native_batch_norm_legit_no_training_relu_31)
        .other          triton_poi_fused__native_batch_norm_legit_no_training_relu_31,@"STO_CUDA_ENTRY STV_DEFAULT"
triton_poi_fused__native_batch_norm_legit_no_training_relu_31:
.text.triton_poi_fused__native_batch_norm_legit_no_training_relu_31:
[----:B------:R-:W0:Y:S01]  /*0000*/  LDC R1, c[0x0][0x28] ;  /* 0x00000a00ff017b82 */ /* 0x000e220000000800 */
[----:B------:R-:W1:Y:S07]  /*0010*/  S2R R0, SR_TID.X ;  /* 0x0000000000007919 */ /* 0x000e6e0000002100 */
[----:B------:R-:W2:Y:S01]  /*0020*/  LDC.64 R8, c[0x0][0x220] ;  /* 0x00008800ff087b82 */ /* 0x000ea20000000a00 */
[----:B------:R-:W-:Y:S01]  /*0030*/  HFMA2.MMA R14, -RZ, RZ, 0, 0 ;  /* 0x00000000ff0e7435 */ /* 0x000fe200000001ff */
[----:B------:R-:W-:Y:S01]  /*0040*/  ULDC.64 UR4, c[0x0][0x208] ;  /* 0x0000820000047ab9 */ /* 0x000fe20000000a00 */
[----:B------:R-:W3:Y:S05]  /*0050*/  S2R R3, SR_CTAID.X ;  /* 0x0000000000037919 */ /* 0x000eea0000002500 */
[----:B------:R-:W4:Y:S08]  /*0060*/  LDC.64 R4, c[0x0][0x210] ;  /* 0x00008400ff047b82 */ /* 0x000f300000000a00 */
[----:B------:R-:W5:Y:S08]  /*0070*/  LDC.64 R6, c[0x0][0x218] ;  /* 0x00008600ff067b82 */ /* 0x000f700000000a00 */
[----:B------:R-:W5:Y:S01]  /*0080*/  LDC.64 R10, c[0x0][0x228] ;  /* 0x00008a00ff0a7b82 */ /* 0x000f620000000a00 */
[----:B-1----:R-:W-:-:S07]  /*0090*/  LOP3.LUT R0, R0, 0x7f, RZ, 0xc0, !PT ;  /* 0x0000007f00007812 */ /* 0x002fce00078ec0ff */
[----:B------:R-:W1:Y:S01]  /*00a0*/  LDC.64 R12, c[0x0][0x230] ;  /* 0x00008c00ff0c7b82 */ /* 0x000e620000000a00 */
[----:B---3--:R-:W-:Y:S02]  /*00b0*/  SHF.R.S32.HI R2, RZ, 0x18, R3 ;  /* 0x00000018ff027819 */ /* 0x008fe40000011403 */
[----:B------:R-:W-:Y:S02]  /*00c0*/  LEA R0, R3, R0, 0x7 ;  /* 0x0000000003007211 */ /* 0x000fe400078e38ff */
[----:B------:R-:W-:Y:S02]  /*00d0*/  SGXT R3, R2, 0x1 ;  /* 0x000000010203781a */ /* 0x000fe40000000200 */
[----:B------:R-:W-:Y:S02]  /*00e0*/  ISETP.GE.AND P0, PT, R0, 0x5480, PT ;  /* 0x000054800000780c */ /* 0x000fe40003f06270 */
[----:B------:R-:W-:-:S04]  /*00f0*/  LEA.HI R3, R3, R0, RZ, 0x5 ;  /* 0x0000000003037211 */ /* 0x000fc800078f28ff */
[----:B------:R-:W-:-:S04]  /*0100*/  LOP3.LUT R3, R3, 0xffffffe0, RZ, 0xc0, !PT ;  /* 0xffffffe003037812 */ /* 0x000fc800078ec0ff */
[----:B------:R-:W-:-:S05]  /*0110*/  IADD3 R15, R0, -R3, RZ ;  /* 0x80000003000f7210 */ /* 0x000fca0007ffe0ff */
[----:B--2---:R-:W-:-:S05]  /*0120*/  IMAD.WIDE R8, R15, 0x4, R8 ;  /* 0x000000040f087825 */ /* 0x004fca00078e0208 */
[----:B------:R2:W3:Y:S01]  /*0130*/  @!P0 LDG.E.EL R14, desc[UR4][R8.64] ;  /* 0x00000004080e8981 */ /* 0x0004e2000c2e1900 */
[----:B------:R-:W-:Y:S01]  /*0140*/  CS2R R2, SRZ ;  /* 0x0000000000027805 */ /* 0x000fe2000001ff00 */
[----:B----4-:R-:W-:-:S04]  /*0150*/  IMAD.WIDE R4, R0, 0x4, R4 ;  /* 0x0000000400047825 */ /* 0x010fc800078e0204 */
[C---:B-----5:R-:W-:Y:S01]  /*0160*/  IMAD.WIDE R6, R15.reuse, 0x4, R6 ;  /* 0x000000040f067825 */ /* 0x060fe200078e0206 */
[----:B------:R4:W5:Y:S03]  /*0170*/  @!P0 LDG.E R2, desc[UR4][R4.64] ;  /* 0x0000000404028981 */ /* 0x000966000c1e1900 */
[C---:B0-2---:R-:W-:Y:S01]  /*0180*/  IMAD.WIDE R8, R15.reuse, 0x4, R10 ;  /* 0x000000040f087825 */ /* 0x045fe200078e020a */
[----:B------:R0:W5:Y:S03]  /*0190*/  @!P0 LDG.E.EL R3, desc[UR4][R6.64] ;  /* 0x0000000406038981 */ /* 0x000166000c2e1900 */
[----:B-1----:R-:W-:Y:S01]  /*01a0*/  IMAD.WIDE R10, R15, 0x4, R12 ;  /* 0x000000040f0a7825 */ /* 0x002fe200078e020c */
[----:B------:R-:W-:Y:S01]  /*01b0*/  CS2R R12, SRZ ;  /* 0x00000000000c7805 */ /* 0x000fe2000001ff00 */
[----:B----4-:R-:W1:Y:S05]  /*01c0*/  LDC.64 R4, c[0x0][0x238] ;  /* 0x00008e00ff047b82 */ /* 0x010e6a0000000a00 */
[----:B------:R-:W2:Y:S04]  /*01d0*/  @!P0 LDG.E.EL R12, desc[UR4][R8.64] ;  /* 0x00000004080c8981 */ /* 0x000ea8000c2e1900 */
[----:B------:R-:W2:Y:S01]  /*01e0*/  @!P0 LDG.E.EL R13, desc[UR4][R10.64] ;  /* 0x000000040a0d8981 */ /* 0x000ea2000c2e1900 */
[----:B0-----:R-:W-:Y:S01]  /*01f0*/  MOV R6, 0x3e800000 ;  /* 0x3e80000000067802 */ /* 0x001fe20000000f00 */
[----:B---3--:R-:W-:-:S04]  /*0200*/  FADD R14, R14, 0.0010000000474974513054 ;  /* 0x3a83126f0e0e7421 */ /* 0x008fc80000000000 */
[----:B------:R-:W0:Y:S01]  /*0210*/  MUFU.SQRT R15, R14 ;  /* 0x0000000e000f7308 */ /* 0x000e220000002000 */
[----:B-----5:R-:W-:Y:S01]  /*0220*/  FADD R2, -R3, R2 ;  /* 0x0000000203027221 */ /* 0x020fe20000000100 */
[C---:B0-----:R-:W-:Y:S02]  /*0230*/  FSETP.GT.AND P1, PT, R15.reuse, 8.50705917302346158658e+37, PT ;  /* 0x7e8000000f00780b */ /* 0x041fe40003f24000 */
[----:B------:R-:W-:Y:S02]  /*0240*/  FSETP.GEU.AND P2, PT, R15, 1.175494350822287508e-38, PT ;  /* 0x008000000f00780b */ /* 0x000fe40003f4e000 */
[----:B------:R-:W-:-:S09]  /*0250*/  FSEL R6, R6, 1, P1 ;  /* 0x3f80000006067808 */ /* 0x000fd20000800000 */
[----:B------:R-:W-:Y:S02]  /*0260*/  @P1 FMUL R15, R15, 0.25 ;  /* 0x3e8000000f0f1820 */ /* 0x000fe40000400000 */
[----:B------:R-:W-:Y:S02]  /*0270*/  @!P2 FMUL R6, R6, 16777216 ;  /* 0x4b8000000606a820 */ /* 0x000fe40000400000 */
[----:B------:R-:W-:-:S06]  /*0280*/  @!P2 FMUL R15, R15, 16777216 ;  /* 0x4b8000000f0fa820 */ /* 0x000fcc0000400000 */
[----:B------:R-:W0:Y:S02]  /*0290*/  MUFU.RCP R15, R15 ;  /* 0x0000000f000f7308 */ /* 0x000e240000001000 */
[----:B0-----:R-:W-:-:S04]  /*02a0*/  FMUL R3, R15, R6 ;  /* 0x000000060f037220 */ /* 0x001fc80000400000 */
[----:B------:R-:W-:-:S04]  /*02b0*/  FMUL R2, R2, R3 ;  /* 0x0000000302027220 */ /* 0x000fc80000400000 */
[----:B--2---:R-:W-:Y:S01]  /*02c0*/  FFMA R12, R2, R12, R13 ;  /* 0x0000000c020c7223 */ /* 0x004fe2000000000d */
[----:B-1----:R-:W-:-:S04]  /*02d0*/  IMAD.WIDE R2, R0, 0x4, R4 ;  /* 0x0000000400027825 */ /* 0x002fc800078e0204 */
[----:B------:R-:W-:-:S04]  /*02e0*/  FSETP.GEU.AND P1, PT, R12, RZ, PT ;  /* 0x000000ff0c00720b */ /* 0x000fc80003f2e000 */
[----:B------:R-:W-:Y:S01]  /*02f0*/  FSEL R5, R12, RZ, P1 ;  /* 0x000000ff0c057208 */ /* 0x000fe20000800000 */
[----:B------:R-:W-:Y:S08]  /*0300*/  @P0 EXIT ;  /* 0x000000000000094d */ /* 0x000ff00003800000 */
[----:B------:R-:W-:Y:S01]  /*0310*/  STG.E desc[UR4][R2.64], R5 ;  /* 0x0000000502007986 */ /* 0x000fe2000c101904 */
[----:B------:R-:W-:Y:S05]  /*0320*/  EXIT ;  /* 0x000000000000794d */ /* 0x000fea0003800000 */
.L_x_0:
[----:B------:R-:W-:-:S00]  /*0330*/  BRA `(.L_x_0) ;  /* 0xfffffffc00fc7947 */ /* 0x000fc0000383ffff */
[----:B------:R-:W-:-:S00]  /*0340*/  NOP ;  /* 0x0000000000007918 */ /* 0x000fc00000000000 */
        /* <DEDUP_REMOVED lines=11> */
.L_x_1:


//--------------------- .nv.global.init           --------------------------
	.section	.nv.global.init,"aw",@progbits
.nv.global.init:
	.type		_$_str,@object
	.size		_$_str,(_$_str_$_2 - _$_str)
_$_str:
        /*0000*/ 	.byte	0x5f, 0x5f, 0x43, 0x55, 0x44, 0x41, 0x5f, 0x46, 0x54, 0x5a, 0x00
	.type		_$_str_$_2,@object
	.size		_$_str_$_2,(.L_1 - _$_str_$_2)
_$_str_$_2:
        /*000b*/ 	.byte	0x5f, 0x5f, 0x43, 0x55, 0x44, 0x41, 0x5f, 0x50, 0x52, 0x45, 0x43, 0x5f, 0x53, 0x51, 0x52, 0x54
        /*001b*/ 	.byte	0x00
.L_1:


//--------------------- .nv.constant0.triton_poi_fused__native_batch_norm_legit_no_training_relu_31 --------------------------
	.section	.nv.constant0.triton_poi_fused__native_batch_norm_legit_no_training_relu_31,"a",@progbits
	.sectionflags	@""
	.align	4
.nv.constant0.triton_poi_fused__native_batch_norm_legit_no_training_relu_31:
	.zero		580
